	.headerflags	@"EF_CUDA_TEXMODE_UNIFIED EF_CUDA_64BIT_ADDRESS EF_CUDA_ACCELERATORS EF_CUDA_SM90 EF_CUDA_VIRTUAL_SM(EF_CUDA_SM90)"
	.elftype	@"ET_EXEC"


//--------------------- .nv.info                  --------------------------
	.section	.nv.info,"",@"SHT_CUDA_INFO"
	.align	4


	//----- nvinfo : EIATTR_REGCOUNT
	.align		4
        /*0000*/ 	.byte	0x04, 0x2f
        /*0002*/ 	.short	(.L_2 - .L_1)
	.align		4
.L_1:
        /*0004*/ 	.word	index@(triton_per_fused__native_batch_norm_legit_relu_9)
        /*0008*/ 	.word	0x0000001d


	//----- nvinfo : EIATTR_MIN_STACK_SIZE
	.align		4
.L_2:
        /*000c*/ 	.byte	0x04, 0x12
        /*000e*/ 	.short	(.L_4 - .L_3)
	.align		4
.L_3:
        /*0010*/ 	.word	index@(triton_per_fused__native_batch_norm_legit_relu_9)
        /*0014*/ 	.word	0x00000000


	//----- nvinfo : EIATTR_FRAME_SIZE
	.align		4
.L_4:
        /*0018*/ 	.byte	0x04, 0x11
        /*001a*/ 	.short	(.L_6 - .L_5)
	.align		4
.L_5:
        /*001c*/ 	.word	index@(triton_per_fused__native_batch_norm_legit_relu_9)
        /*0020*/ 	.word	0x00000000


	//----- nvinfo : EIATTR_MIN_STACK_SIZE
	.align		4
.L_6:
        /*0024*/ 	.byte	0x04, 0x12
        /*0026*/ 	.short	(.L_8 - .L_7)
	.align		4
.L_7:
        /*0028*/ 	.word	index@(triton_per_fused__native_batch_norm_legit_relu_9)
        /*002c*/ 	.word	0x00000000
.L_8:


//--------------------- .nv.info.triton_per_fused__native_batch_norm_legit_relu_9 --------------------------
	.section	.nv.info.triton_per_fused__native_batch_norm_legit_relu_9,"",@"SHT_CUDA_INFO"
	.sectionflags	@""
	.align	4


	//----- nvinfo : EIATTR_CUDA_API_VERSION
	.align		4
        /*0000*/ 	.byte	0x04, 0x37
        /*0002*/ 	.short	(.L_10 - .L_9)
.L_9:
        /*0004*/ 	.word	0x0000007c


	//----- nvinfo : EIATTR_KPARAM_INFO
	.align		4
.L_10:
        /*0008*/ 	.byte	0x04, 0x17
        /*000a*/ 	.short	(.L_12 - .L_11)
.L_11:
        /*000c*/ 	.word	0x00000000
        /*0010*/ 	.short	0x0005
        /*0012*/ 	.short	0x0024
        /*0014*/ 	.byte	0x00, 0xf0, 0x11, 0x00


	//----- nvinfo : EIATTR_KPARAM_INFO
	.align		4
.L_12:
        /*0018*/ 	.byte	0x04, 0x17
        /*001a*/ 	.short	(.L_14 - .L_13)
.L_13:
        /*001c*/ 	.word	0x00000000
        /*0020*/ 	.short	0x0004
        /*0022*/ 	.short	0x0020
        /*0024*/ 	.byte	0x00, 0xf0, 0x11, 0x00


	//----- nvinfo : EIATTR_KPARAM_INFO
	.align		4
.L_14:
        /*0028*/ 	.byte	0x04, 0x17
        /*002a*/ 	.short	(.L_16 - .L_15)
.L_15:
        /*002c*/ 	.word	0x00000000
        /*0030*/ 	.short	0x0003
        /*0032*/ 	.short	0x0018
        /*0034*/ 	.byte	0x00, 0xf4, 0x21, 0x00


	//----- nvinfo : EIATTR_KPARAM_INFO
	.align		4
.L_16:
        /*0038*/ 	.byte	0x04, 0x17
        /*003a*/ 	.short	(.L_18 - .L_17)
.L_17:
        /*003c*/ 	.word	0x00000000
        /*0040*/ 	.short	0x0002
        /*0042*/ 	.short	0x0010
        /*0044*/ 	.byte	0x00, 0xf4, 0x21, 0x00


	//----- nvinfo : EIATTR_KPARAM_INFO
	.align		4
.L_18:
        /*0048*/ 	.byte	0x04, 0x17
        /*004a*/ 	.short	(.L_20 - .L_19)
.L_19:
        /*004c*/ 	.word	0x00000000
        /*0050*/ 	.short	0x0001
        /*0052*/ 	.short	0x0008
        /*0054*/ 	.byte	0x00, 0xf4, 0x21, 0x00


	//----- nvinfo : EIATTR_KPARAM_INFO
	.align		4
.L_20:
        /*0058*/ 	.byte	0x04, 0x17
        /*005a*/ 	.short	(.L_22 - .L_21)
.L_21:
        /*005c*/ 	.word	0x00000000
        /*0060*/ 	.short	0x0000
        /*0062*/ 	.short	0x0000
        /*0064*/ 	.byte	0x00, 0xf4, 0x21, 0x00


	//----- nvinfo : EIATTR_SPARSE_MMA_MASK
	.align		4
.L_22:
        /*0068*/ 	.byte	0x03, 0x50
        /*006a*/ 	.short	0x0000


	//----- nvinfo : EIATTR_MAXREG_COUNT
	.align		4
        /*006c*/ 	.byte	0x03, 0x1b
        /*006e*/ 	.short	0x00ff


	//----- nvinfo : EIATTR_COOP_GROUP_MASK_REGIDS
	.align		4
        /*0070*/ 	.byte	0x04, 0x29
        /*0072*/ 	.short	(.L_24 - .L_23)


	//   ....[0]....
.L_23:
        /*0074*/ 	.word	0xffffffff


	//   ....[1]....
        /*0078*/ 	.word	0xffffffff


	//   ....[2]....
        /*007c*/ 	.word	0xffffffff


	//   ....[3]....
        /*0080*/ 	.word	0xffffffff


	//   ....[4]....
        /*0084*/ 	.word	0xffffffff


	//   ....[5]....
        /*0088*/ 	.word	0xffffffff


	//   ....[6]....
        /*008c*/ 	.word	0xffffffff


	//   ....[7]....
        /*0090*/ 	.word	0xffffffff


	//----- nvinfo : EIATTR_COOP_GROUP_INSTR_OFFSETS
	.align		4
.L_24:
        /*0094*/ 	.byte	0x04, 0x28
        /*0096*/ 	.short	(.L_26 - .L_25)


	//   ....[0]....
.L_25:
        /*0098*/ 	.word	0x000002e0


	//   ....[1]....
        /*009c*/ 	.word	0x000002f0


	//   ....[2]....
        /*00a0*/ 	.word	0x00000320


	//   ....[3]....
        /*00a4*/ 	.word	0x00000330


	//   ....[4]....
        /*00a8*/ 	.word	0x000004c0


	//   ....[5]....
        /*00ac*/ 	.word	0x000004d0


	//   ....[6]....
        /*00b0*/ 	.word	0x00000530


	//   ....[7]....
        /*00b4*/ 	.word	0x00000540


	//----- nvinfo : EIATTR_EXIT_INSTR_OFFSETS
	.align		4
.L_26:
        /*00b8*/ 	.byte	0x04, 0x1c
        /*00ba*/ 	.short	(.L_28 - .L_27)


	//   ....[0]....
.L_27:
        /*00bc*/ 	.word	0x00000850


	//   ....[1]....
        /*00c0*/ 	.word	0x00000880


	//----- nvinfo : EIATTR_REQNTID
	.align		4
.L_28:
        /*00c4*/ 	.byte	0x04, 0x10
        /*00c6*/ 	.short	(.L_30 - .L_29)
.L_29:
        /*00c8*/ 	.word	0x00000100
        /*00cc*/ 	.word	0x00000001
        /*00d0*/ 	.word	0x00000001


	//----- nvinfo : EIATTR_CBANK_PARAM_SIZE
	.align		4
.L_30:
        /*00d4*/ 	.byte	0x03, 0x19
        /*00d6*/ 	.short	0x0028


	//----- nvinfo : EIATTR_PARAM_CBANK
	.align		4
        /*00d8*/ 	.byte	0x04, 0x0a
        /*00da*/ 	.short	(.L_32 - .L_31)
	.align		4
.L_31:
        /*00dc*/ 	.word	index@(.nv.constant0.triton_per_fused__native_batch_norm_legit_relu_9)
        /*00e0*/ 	.short	0x0210
        /*00e2*/ 	.short	0x0028


	//----- nvinfo : EIATTR_SW_WAR
	.align		4
.L_32:
        /*00e4*/ 	.byte	0x04, 0x36
        /*00e6*/ 	.short	(.L_34 - .L_33)
.L_33:
        /*00e8*/ 	.word	0x00000008
.L_34:


//--------------------- .nv.callgraph             --------------------------
	.section	.nv.callgraph,"",@"SHT_CUDA_CALLGRAPH"
	.align	4
	.sectionentsize	8
	.align		4
        /*0000*/ 	.word	0x00000000
	.align		4
        /*0004*/ 	.word	0xffffffff
	.align		4
        /*0008*/ 	.word	0x00000000
	.align		4
        /*000c*/ 	.word	0xfffffffe
	.align		4
        /*0010*/ 	.word	0x00000000
	.align		4
        /*0014*/ 	.word	0xfffffffd
	.align		4
        /*0018*/ 	.word	0x00000000
	.align		4
        /*001c*/ 	.word	0xfffffffc


//--------------------- .nv.constant4             --------------------------
	.section	.nv.constant4,"a",@progbits
	.align	8
	.align		8
.nv.constant4:
        /*0000*/ 	.dword	_$_str


//--------------------- .text.triton_per_fused__native_batch_norm_legit_relu_9 --------------------------
	.section	.text.triton_per_fused__native_batch_norm_legit_relu_9,"ax",@progbits
	.sectionflags	@"SHF_BARRIERS=1"
	.align	128
        .global         triton_per_fused__native_batch_norm_legit_relu_9
        .type           triton_per_fused__native_batch_norm_legit_relu_9,@function
        .size           triton_per_fused__native_batch_norm_legit_relu_9,(.L_x_1 - triton_per_fused__native_batch_norm_legit_relu_9)
        .other          triton_per_fused__native_batch_norm_legit_relu_9,@"STO_CUDA_ENTRY STV_DEFAULT"
triton_per_fused__native_batch_norm_legit_relu_9:
.text.triton_per_fused__native_batch_norm_legit_relu_9:
[----:B------:R-:W0:Y:S02]  /*0000*/  LDC R1, c[0x0][0x28] ;  /* 0x00000a00ff017b82 */ /* 0x000e240000000800 */
[----:B------:R-:W1:Y:S01]  /*0010*/  S2R R2, SR_TID.X ;  /* 0x0000000000027919 */ /* 0x000e620000002100 */
[----:B------:R-:W2:Y:S01]  /*0020*/  LDC.64 R16, c[0x0][0x210] ;  /* 0x00008400ff107b82 */ /* 0x000ea20000000a00 */
[----:B------:R-:W-:Y:S02]  /*0030*/  CS2R R6, SRZ ;  /* 0x0000000000067805 */ /* 0x000fe4000001ff00 */
[----:B------:R-:W-:Y:S01]  /*0040*/  CS2R R8, SRZ ;  /* 0x0000000000087805 */ /* 0x000fe2000001ff00 */
[----:B------:R-:W3:Y:S01]  /*0050*/  S2R R19, SR_CTAID.X ;  /* 0x0000000000137919 */ /* 0x000ee20000002500 */
[----:B------:R-:W-:Y:S01]  /*0060*/  CS2R R10, SRZ ;  /* 0x00000000000a7805 */ /* 0x000fe2000001ff00 */
[----:B------:R-:W-:Y:S01]  /*0070*/  ULDC.64 UR6, c[0x0][0x208] ;  /* 0x0000820000067ab9 */ /* 0x000fe20000000a00 */
[----:B-1----:R-:W-:Y:S02]  /*0080*/  SHF.R.U32.HI R0, RZ, 0x2, R2 ;  /* 0x00000002ff007819 */ /* 0x002fe40000011602 */
[----:B------:R-:W-:-:S02]  /*0090*/  SHF.L.U32 R3, R2, 0x2, RZ ;  /* 0x0000000202037819 */ /* 0x000fc400000006ff */
[----:B---3--:R-:W-:Y:S02]  /*00a0*/  SHF.L.U32 R19, R19, 0x7, RZ ;  /* 0x0000000713137819 */ /* 0x008fe400000006ff */
[----:B------:R-:W-:Y:S02]  /*00b0*/  SGXT.U32 R0, R0, 0x6 ;  /* 0x000000060000781a */ /* 0x000fe40000000000 */
[----:B------:R-:W-:Y:S02]  /*00c0*/  LOP3.LUT R4, R3, 0xc, RZ, 0xc0, !PT ;  /* 0x0000000c03047812 */ /* 0x000fe400078ec0ff */
[----:B------:R-:W-:Y:S02]  /*00d0*/  LOP3.LUT R13, R19, R0, RZ, 0xfc, !PT ;  /* 0x00000000130d7212 */ /* 0x000fe400078efcff */
[----:B------:R-:W-:Y:S02]  /*00e0*/  LOP3.LUT R15, R19, 0x40, R0, 0xfe, !PT ;  /* 0x00000040130f7812 */ /* 0x000fe400078efe00 */
[----:B------:R-:W-:-:S02]  /*00f0*/  ISETP.GE.AND P2, PT, R13, 0x300, PT ;  /* 0x000003000d00780c */ /* 0x000fc40003f46270 */
[----:B------:R-:W-:Y:S02]  /*0100*/  ISETP.GE.AND P1, PT, R15, 0x300, PT ;  /* 0x000003000f00780c */ /* 0x000fe40003f26270 */
[-C--:B------:R-:W-:Y:S02]  /*0110*/  LEA R13, R13, R4.reuse, 0x4 ;  /* 0x000000040d0d7211 */ /* 0x080fe400078e20ff */
[----:B------:R-:W-:Y:S02]  /*0120*/  LEA R15, R15, R4, 0x4 ;  /* 0x000000040f0f7211 */ /* 0x000fe400078e20ff */
[----:B------:R-:W-:Y:S01]  /*0130*/  CS2R R4, SRZ ;  /* 0x0000000000047805 */ /* 0x000fe2000001ff00 */
[----:B--2---:R-:W-:-:S04]  /*0140*/  IMAD.WIDE R20, R13, 0x4, R16 ;  /* 0x000000040d147825 */ /* 0x004fc800078e0210 */
[----:B------:R-:W-:Y:S01]  /*0150*/  IMAD.WIDE R16, R15, 0x4, R16 ;  /* 0x000000040f107825 */ /* 0x000fe200078e0210 */
[----:B------:R-:W2:Y:S04]  /*0160*/  @!P2 LDG.E.128 R4, desc[UR6][R20.64] ;  /* 0x000000061404a981 */ /* 0x000ea8000c1e1d00 */
[----:B------:R-:W3:Y:S01]  /*0170*/  @!P1 LDG.E.128 R8, desc[UR6][R16.64] ;  /* 0x0000000610089981 */ /* 0x000ee2000c1e1d00 */
[----:B------:R-:W1:Y:S01]  /*0180*/  S2UR UR5, SR_CgaCtaId ;  /* 0x00000000000579c3 */ /* 0x000e620000008800 */
[----:B------:R-:W-:Y:S01]  /*0190*/  UMOV UR4, 0x400 ;  /* 0x0000040000047882 */ /* 0x000fe20000000000 */
[----:B------:R-:W-:Y:S02]  /*01a0*/  LOP3.LUT P0, RZ, R2, 0x80, RZ, 0xc0, !PT ;  /* 0x0000008002ff7812 */ /* 0x000fe4000780c0ff */
[----:B------:R-:W-:-:S04]  /*01b0*/  LOP3.LUT R19, R19, 0x7f, R2, 0xf8, !PT ;  /* 0x0000007f13137812 */ /* 0x000fc800078ef802 */
[----:B------:R-:W-:Y:S01]  /*01c0*/  ISETP.LT.AND P0, PT, R19, 0x300, !P0 ;  /* 0x000003001300780c */ /* 0x000fe20004701270 */
[----:B-1----:R-:W-:Y:S01]  /*01d0*/  UPRMT UR4, UR5, 0x654, UR4 ;  /* 0x0000065405047896 */ /* 0x002fe20008000004 */
[----:B--2---:R-:W-:Y:S02]  /*01e0*/  SEL R4, R4, RZ, !P2 ;  /* 0x000000ff04047207 */ /* 0x004fe40005000000 */
[----:B------:R-:W-:Y:S02]  /*01f0*/  SEL R3, R5, RZ, !P2 ;  /* 0x000000ff05037207 */ /* 0x000fe40005000000 */
[----:B---3--:R-:W-:Y:S02]  /*0200*/  SEL R5, R8, RZ, !P1 ;  /* 0x000000ff08057207 */ /* 0x008fe40004800000 */
[----:B------:R-:W-:Y:S01]  /*0210*/  SEL R14, R9, RZ, !P1 ;  /* 0x000000ff090e7207 */ /* 0x000fe20004800000 */
[----:B------:R-:W-:Y:S01]  /*0220*/  FADD R9, R4, R3 ;  /* 0x0000000304097221 */ /* 0x000fe20000000000 */
[----:B------:R-:W-:-:S02]  /*0230*/  SEL R6, R6, RZ, !P2 ;  /* 0x000000ff06067207 */ /* 0x000fc40005000000 */
[----:B------:R-:W-:Y:S01]  /*0240*/  SEL R10, R10, RZ, !P1 ;  /* 0x000000ff0a0a7207 */ /* 0x000fe20004800000 */
[----:B------:R-:W-:Y:S01]  /*0250*/  FADD R23, R5, R14 ;  /* 0x0000000e05177221 */ /* 0x000fe20000000000 */
[----:B------:R-:W-:Y:S01]  /*0260*/  SEL R7, R7, RZ, !P2 ;  /* 0x000000ff07077207 */ /* 0x000fe20005000000 */
[----:B------:R-:W-:Y:S01]  /*0270*/  FADD R8, R6, R9 ;  /* 0x0000000906087221 */ /* 0x000fe20000000000 */
[----:B------:R-:W-:Y:S01]  /*0280*/  SEL R12, R11, RZ, !P1 ;  /* 0x000000ff0b0c7207 */ /* 0x000fe20004800000 */
[----:B------:R-:W-:Y:S02]  /*0290*/  FADD R23, R10, R23 ;  /* 0x000000170a177221 */ /* 0x000fe40000000000 */
[----:B------:R-:W-:Y:S02]  /*02a0*/  FADD R8, R7, R8 ;  /* 0x0000000807087221 */ /* 0x000fe40000000000 */
[----:B------:R-:W-:-:S03]  /*02b0*/  FADD R23, R12, R23 ;  /* 0x000000170c177221 */ /* 0x000fc60000000000 */
[----:B------:R-:W-:Y:S02]  /*02c0*/  FSEL R9, R8, RZ, !P2 ;  /* 0x000000ff08097208 */ /* 0x000fe40005000000 */
[----:B------:R-:W-:-:S03]  /*02d0*/  FSEL R23, R23, RZ, !P1 ;  /* 0x000000ff17177208 */ /* 0x000fc60004800000 */
[----:B------:R-:W1:Y:S04]  /*02e0*/  SHFL.BFLY PT, R8, R9, 0x2, 0x1f ;  /* 0x0c401f0009087f89 */ /* 0x000e6800000e0000 */
[----:B------:R-:W2:Y:S01]  /*02f0*/  SHFL.BFLY PT, R16, R23, 0x2, 0x1f ;  /* 0x0c401f0017107f89 */ /* 0x000ea200000e0000 */
[----:B-1----:R-:W-:Y:S01]  /*0300*/  FADD R11, R9, R8 ;  /* 0x00000008090b7221 */ /* 0x002fe20000000000 */
[----:B--2---:R-:W-:-:S04]  /*0310*/  FADD R18, R23, R16 ;  /* 0x0000001017127221 */ /* 0x004fc80000000000 */
[----:B------:R-:W1:Y:S04]  /*0320*/  SHFL.BFLY PT, R16, R11, 0x1, 0x1f ;  /* 0x0c201f000b107f89 */ /* 0x000e6800000e0000 */
[----:B------:R-:W2:Y:S01]  /*0330*/  SHFL.BFLY PT, R17, R18, 0x1, 0x1f ;  /* 0x0c201f0012117f89 */ /* 0x000ea200000e0000 */
[----:B-1----:R-:W-:Y:S01]  /*0340*/  FADD R16, R11, R16 ;  /* 0x000000100b107221 */ /* 0x002fe20000000000 */
[----:B--2---:R-:W-:-:S03]  /*0350*/  FADD R17, R18, R17 ;  /* 0x0000001112117221 */ /* 0x004fc60000000000 */
[C---:B------:R-:W-:Y:S01]  /*0360*/  FFMA R8, R16.reuse, -0.0625, R3 ;  /* 0xbd80000010087823 */ /* 0x040fe20000000003 */
[C---:B------:R-:W-:Y:S01]  /*0370*/  FFMA R6, R16.reuse, -0.0625, R6 ;  /* 0xbd80000010067823 */ /* 0x040fe20000000006 */
[C---:B------:R-:W-:Y:S01]  /*0380*/  FFMA R20, R16.reuse, -0.0625, R7 ;  /* 0xbd80000010147823 */ /* 0x040fe20000000007 */
[C---:B------:R-:W-:Y:S01]  /*0390*/  FFMA R3, R17.reuse, -0.0625, R14 ;  /* 0xbd80000011037823 */ /* 0x040fe2000000000e */
[----:B------:R-:W-:Y:S01]  /*03a0*/  FFMA R14, R16, -0.0625, R4 ;  /* 0xbd800000100e7823 */ /* 0x000fe20000000004 */
[----:B------:R-:W-:Y:S01]  /*03b0*/  FMUL R21, R8, R8 ;  /* 0x0000000808157220 */ /* 0x000fe20000400000 */
[----:B------:R-:W-:Y:S01]  /*03c0*/  FFMA R9, R17, -0.0625, R5 ;  /* 0xbd80000011097823 */ /* 0x000fe20000000005 */
[----:B------:R-:W-:Y:S01]  /*03d0*/  FMUL R4, R3, R3 ;  /* 0x0000000303047220 */ /* 0x000fe20000400000 */
[C---:B------:R-:W-:Y:S01]  /*03e0*/  FFMA R11, R17.reuse, -0.0625, R10 ;  /* 0xbd800000110b7823 */ /* 0x040fe2000000000a */
[----:B------:R-:W-:Y:S01]  /*03f0*/  FFMA R21, R14, R14, R21 ;  /* 0x0000000e0e157223 */ /* 0x000fe20000000015 */
[----:B------:R-:W-:Y:S01]  /*0400*/  FFMA R12, R17, -0.0625, R12 ;  /* 0xbd800000110c7823 */ /* 0x000fe2000000000c */
[----:B------:R-:W-:Y:S01]  /*0410*/  FFMA R4, R9, R9, R4 ;  /* 0x0000000909047223 */ /* 0x000fe20000000004 */
[----:B------:R-:W-:Y:S01]  /*0420*/  LEA R7, R0, UR4, 0x2 ;  /* 0x0000000400077c11 */ /* 0x000fe2000f8e10ff */
[----:B------:R-:W-:Y:S01]  /*0430*/  FFMA R21, R6, R6, R21 ;  /* 0x0000000606157223 */ /* 0x000fe20000000015 */
[----:B------:R-:W-:Y:S01]  /*0440*/  LOP3.LUT R0, R2, 0x7f, RZ, 0xc0, !PT ;  /* 0x0000007f02007812 */ /* 0x000fe200078ec0ff */
[----:B------:R-:W-:-:S02]  /*0450*/  FFMA R5, R11, R11, R4 ;  /* 0x0000000b0b057223 */ /* 0x000fc40000000004 */
[----:B------:R-:W-:Y:S01]  /*0460*/  FFMA R21, R20, R20, R21 ;  /* 0x0000001414157223 */ /* 0x000fe20000000015 */
[----:B------:R-:W-:Y:S01]  /*0470*/  STS [R7], R16 ;  /* 0x0000001007007388 */ /* 0x000fe20000000800 */
[----:B------:R-:W-:-:S03]  /*0480*/  FFMA R5, R12, R12, R5 ;  /* 0x0000000c0c057223 */ /* 0x000fc60000000005 */
[----:B------:R-:W-:Y:S01]  /*0490*/  FSEL R21, R21, RZ, !P2 ;  /* 0x000000ff15157208 */ /* 0x000fe20005000000 */
[----:B------:R-:W-:Y:S01]  /*04a0*/  STS [R7+0x100], R17 ;  /* 0x0001001107007388 */ /* 0x000fe20000000800 */
[----:B------:R-:W-:-:S03]  /*04b0*/  FSEL R5, R5, RZ, !P1 ;  /* 0x000000ff05057208 */ /* 0x000fc60004800000 */
[----:B------:R-:W1:Y:S04]  /*04c0*/  SHFL.BFLY PT, R4, R21, 0x2, 0x1f ;  /* 0x0c401f0015047f89 */ /* 0x000e6800000e0000 */
[----:B------:R-:W2:Y:S01]  /*04d0*/  SHFL.BFLY PT, R10, R5, 0x2, 0x1f ;  /* 0x0c401f00050a7f89 */ /* 0x000ea200000e0000 */
[----:B-1----:R-:W-:Y:S01]  /*04e0*/  FADD R4, R21, R4 ;  /* 0x0000000415047221 */ /* 0x002fe20000000000 */
[----:B------:R-:W-:Y:S01]  /*04f0*/  HFMA2.MMA R21, -RZ, RZ, 1.375, 0 ;  /* 0x3d800000ff157435 */ /* 0x000fe200000001ff */
[----:B--2---:R-:W-:Y:S01]  /*0500*/  FADD R22, R5, R10 ;  /* 0x0000000a05167221 */ /* 0x004fe20000000000 */
[----:B------:R-:W-:Y:S01]  /*0510*/  LEA R10, R0, UR4, 0x2 ;  /* 0x00000004000a7c11 */ /* 0x000fe2000f8e10ff */
[----:B------:R-:W-:Y:S06]  /*0520*/  BAR.SYNC.DEFER_BLOCKING 0x0 ;  /* 0x0000000000007b1d */ /* 0x000fec0000010000 */
[----:B------:R-:W1:Y:S04]  /*0530*/  SHFL.BFLY PT, R23, R4, 0x1, 0x1f ;  /* 0x0c201f0004177f89 */ /* 0x000e6800000e0000 */
[----:B------:R-:W2:Y:S04]  /*0540*/  SHFL.BFLY PT, R25, R22, 0x1, 0x1f ;  /* 0x0c201f0016197f89 */ /* 0x000ea800000e0000 */
[----:B------:R-:W-:Y:S01]  /*0550*/  LDS R0, [R10] ;  /* 0x000000000a007984 */ /* 0x000fe20000000800 */
[----:B-1----:R-:W-:Y:S01]  /*0560*/  FADD R18, R4, R23 ;  /* 0x0000001704127221 */ /* 0x002fe20000000000 */
[----:B------:R-:W-:Y:S01]  /*0570*/  BAR.SYNC.DEFER_BLOCKING 0x0 ;  /* 0x0000000000007b1d */ /* 0x000fe20000010000 */
[----:B--2---:R-:W-:-:S02]  /*0580*/  FADD R24, R22, R25 ;  /* 0x0000001916187221 */ /* 0x004fc40000000000 */
[----:B------:R-:W-:-:S05]  /*0590*/  FFMA R22, R18, R21, 9.9999997473787516356e-06 ;  /* 0x3727c5ac12167423 */ /* 0x000fca0000000015 */
[----:B------:R-:W1:Y:S01]  /*05a0*/  LDC.64 R4, c[0x0][0x220] ;  /* 0x00008800ff047b82 */ /* 0x000e620000000a00 */
[----:B------:R-:W-:Y:S01]  /*05b0*/  FFMA R17, R24, R21, 9.9999997473787516356e-06 ;  /* 0x3727c5ac18117423 */ /* 0x000fe20000000015 */
[----:B------:R-:W2:Y:S08]  /*05c0*/  MUFU.RSQ R23, R22 ;  /* 0x0000001600177308 */ /* 0x000eb00000001400 */
[----:B------:R-:W3:Y:S01]  /*05d0*/  MUFU.RSQ R26, R17 ;  /* 0x00000011001a7308 */ /* 0x000ee20000001400 */
[-C--:B--2---:R-:W-:Y:S01]  /*05e0*/  FMUL R8, R8, R23.reuse ;  /* 0x0000001708087220 */ /* 0x084fe20000400000 */
[----:B------:R2:W-:Y:S01]  /*05f0*/  STS [R7], R18 ;  /* 0x0000001207007388 */ /* 0x0005e20000000800 */
[-C--:B------:R-:W-:Y:S01]  /*0600*/  FMUL R20, R20, R23.reuse ;  /* 0x0000001714147220 */ /* 0x080fe20000400000 */
[----:B------:R-:W-:-:S02]  /*0610*/  FMUL R6, R6, R23 ;  /* 0x0000001706067220 */ /* 0x000fc40000400000 */
[----:B------:R4:W-:Y:S01]  /*0620*/  STS [R7+0x100], R24 ;  /* 0x0001001807007388 */ /* 0x0009e20000000800 */
[----:B------:R-:W-:Y:S01]  /*0630*/  BAR.SYNC.DEFER_BLOCKING 0x0 ;  /* 0x0000000000007b1d */ /* 0x000fe20000010000 */
[-C--:B---3--:R-:W-:Y:S01]  /*0640*/  FMUL R9, R9, R26.reuse ;  /* 0x0000001a09097220 */ /* 0x088fe20000400000 */
[----:B------:R-:W-:Y:S01]  /*0650*/  FSETP.GEU.AND P6, PT, R8, RZ, PT ;  /* 0x000000ff0800720b */ /* 0x000fe20003fce000 */
[-C--:B------:R-:W-:Y:S01]  /*0660*/  FMUL R11, R11, R26.reuse ;  /* 0x0000001a0b0b7220 */ /* 0x080fe20000400000 */
[----:B--2---:R-:W-:Y:S01]  /*0670*/  FMUL R18, R12, R26 ;  /* 0x0000001a0c127220 */ /* 0x004fe20000400000 */
[----:B------:R-:W-:Y:S01]  /*0680*/  FSETP.GEU.AND P3, PT, R20, RZ, PT ;  /* 0x000000ff1400720b */ /* 0x000fe20003f6e000 */
[----:B----4-:R-:W-:Y:S01]  /*0690*/  FMUL R7, R14, R23 ;  /* 0x000000170e077220 */ /* 0x010fe20000400000 */
[----:B-1----:R-:W-:Y:S01]  /*06a0*/  IMAD.WIDE R12, R13, 0x4, R4 ;  /* 0x000000040d0c7825 */ /* 0x002fe200078e0204 */
[----:B------:R-:W-:-:S03]  /*06b0*/  FSETP.GEU.AND P4, PT, R6, RZ, PT ;  /* 0x000000ff0600720b */ /* 0x000fc60003f8e000 */
[----:B------:R-:W-:Y:S01]  /*06c0*/  FSETP.GEU.AND P5, PT, R7, RZ, PT ;  /* 0x000000ff0700720b */ /* 0x000fe20003fae000 */
[----:B------:R-:W-:Y:S01]  /*06d0*/  IMAD.WIDE R14, R15, 0x4, R4 ;  /* 0x000000040f0e7825 */ /* 0x000fe200078e0204 */
[----:B------:R-:W-:Y:S02]  /*06e0*/  FSEL R5, R8, RZ, P6 ;  /* 0x000000ff08057208 */ /* 0x000fe40003000000 */
[----:B------:R-:W-:Y:S02]  /*06f0*/  FSEL R4, R7, RZ, P5 ;  /* 0x000000ff07047208 */ /* 0x000fe40002800000 */
[----:B------:R-:W-:Y:S02]  /*0700*/  FSETP.GEU.AND P5, PT, R9, RZ, PT ;  /* 0x000000ff0900720b */ /* 0x000fe40003fae000 */
[----:B------:R-:W-:Y:S02]  /*0710*/  FSEL R7, R20, RZ, P3 ;  /* 0x000000ff14077208 */ /* 0x000fe40001800000 */
[----:B------:R-:W-:-:S02]  /*0720*/  FSETP.GEU.AND P3, PT, R11, RZ, PT ;  /* 0x000000ff0b00720b */ /* 0x000fc40003f6e000 */
[----:B------:R-:W-:Y:S01]  /*0730*/  FSEL R6, R6, RZ, P4 ;  /* 0x000000ff06067208 */ /* 0x000fe20002000000 */
[----:B------:R1:W2:Y:S01]  /*0740*/  LDS R16, [R10] ;  /* 0x000000000a107984 */ /* 0x0002a20000000800 */
[----:B------:R-:W-:Y:S02]  /*0750*/  FSETP.GEU.AND P4, PT, R18, RZ, PT ;  /* 0x000000ff1200720b */ /* 0x000fe40003f8e000 */
[----:B------:R-:W-:Y:S01]  /*0760*/  FSEL R8, R9, RZ, P5 ;  /* 0x000000ff09087208 */ /* 0x000fe20002800000 */
[----:B------:R3:W-:Y:S01]  /*0770*/  @!P2 STG.E.128 desc[UR6][R12.64], R4 ;  /* 0x000000040c00a986 */ /* 0x0007e2000c101d06 */
[----:B-1----:R-:W-:Y:S02]  /*0780*/  FMUL R10, R3, R26 ;  /* 0x0000001a030a7220 */ /* 0x002fe40000400000 */
[----:B------:R-:W1:Y:S03]  /*0790*/  LDC.64 R2, c[0x0][0x228] ;  /* 0x00008a00ff027b82 */ /* 0x000e660000000a00 */
[----:B------:R-:W-:-:S04]  /*07a0*/  FSETP.GEU.AND P6, PT, R10, RZ, PT ;  /* 0x000000ff0a00720b */ /* 0x000fc80003fce000 */
[----:B------:R-:W-:Y:S02]  /*07b0*/  FSEL R9, R10, RZ, P6 ;  /* 0x000000ff0a097208 */ /* 0x000fe40003000000 */
[----:B------:R-:W-:Y:S02]  /*07c0*/  FSEL R10, R11, RZ, P3 ;  /* 0x000000ff0b0a7208 */ /* 0x000fe40001800000 */
[----:B------:R-:W-:-:S05]  /*07d0*/  FSEL R11, R18, RZ, P4 ;  /* 0x000000ff120b7208 */ /* 0x000fca0002000000 */
[----:B------:R3:W-:Y:S01]  /*07e0*/  @!P1 STG.E.128 desc[UR6][R14.64], R8 ;  /* 0x000000080e009986 */ /* 0x0007e2000c101d06 */
[----:B-1----:R-:W-:-:S04]  /*07f0*/  IMAD.WIDE R2, R19, 0x4, R2 ;  /* 0x0000000413027825 */ /* 0x002fc800078e0202 */
[----:B--2---:R-:W-:Y:S02]  /*0800*/  FFMA R21, R16, R21, 9.9999997473787516356e-06 ;  /* 0x3727c5ac10157423 */ /* 0x004fe40000000015 */
[----:B------:R-:W1:Y:S04]  /*0810*/  LDC.64 R16, c[0x0][0x218] ;  /* 0x00008600ff107b82 */ /* 0x000e680000000a00 */
[----:B------:R-:W2:Y:S02]  /*0820*/  MUFU.RSQ R21, R21 ;  /* 0x0000001500157308 */ /* 0x000ea40000001400 */
[----:B--2---:R3:W-:Y:S01]  /*0830*/  @P0 STG.E desc[UR6][R2.64], R21 ;  /* 0x0000001502000986 */ /* 0x0047e2000c101906 */
[----:B-1----:R-:W-:Y:S01]  /*0840*/  IMAD.WIDE R16, R19, 0x4, R16 ;  /* 0x0000000413107825 */ /* 0x002fe200078e0210 */
[----:B------:R-:W-:Y:S06]  /*0850*/  @!P0 EXIT ;  /* 0x000000000000894d */ /* 0x000fec0003800000 */
[----:B---3--:R-:W-:-:S05]  /*0860*/  FMUL R3, R0, 0.0625 ;  /* 0x3d80000000037820 */ /* 0x008fca0000400000 */
[----:B------:R-:W-:Y:S01]  /*0870*/  STG.E desc[UR6][R16.64], R3 ;  /* 0x0000000310007986 */ /* 0x000fe2000c101906 */
[----:B------:R-:W-:Y:S05]  /*0880*/  EXIT ;  /* 0x000000000000794d */ /* 0x000fea0003800000 */
.L_x_0:
[----:B------:R-:W-:-:S00]  /*0890*/  BRA `(.L_x_0) ;  /* 0xfffffffc00fc7947 */ /* 0x000fc0000383ffff */
[----:B------:R-:W-:-:S00]  /*08a0*/  NOP ;  /* 0x0000000000007918 */ /* 0x000fc00000000000 */
        /* <DEDUP_REMOVED lines=13> */
.L_x_1:


//--------------------- .nv.global.init           --------------------------
	.section	.nv.global.init,"aw",@progbits
.nv.global.init:
	.type		_$_str,@object
	.size		_$_str,(.L_0 - _$_str)
_$_str:
        /*0000*/ 	.byte	0x5f, 0x5f, 0x43, 0x55, 0x44, 0x41, 0x5f, 0x46, 0x54, 0x5a, 0x00
.L_0:


//--------------------- .nv.shared.triton_per_fused__native_batch_norm_legit_relu_9 --------------------------
	.section	.nv.shared.triton_per_fused__native_batch_norm_legit_relu_9,"aw",@nobits
	.sectionflags	@""
	.align	16
	.zero		1024


//--------------------- .nv.constant0.triton_per_fused__native_batch_norm_legit_relu_9 --------------------------
	.section	.nv.constant0.triton_per_fused__native_batch_norm_legit_relu_9,"a",@progbits
	.sectionflags	@""
	.align	4
.nv.constant0.triton_per_fused__native_batch_norm_legit_relu_9:
	.zero		568
